	.headerflags	@"EF_CUDA_TEXMODE_UNIFIED EF_CUDA_64BIT_ADDRESS EF_CUDA_SM86 EF_CUDA_VIRTUAL_SM(EF_CUDA_SM86)"
	.elftype	@"ET_EXEC"


//--------------------- .nv.info                  --------------------------
	.section	.nv.info,"",@"SHT_CUDA_INFO"
	.align	4


	//----- nvinfo : EIATTR_REGCOUNT
	.align		4
        /*0000*/ 	.byte	0x04, 0x2f
        /*0002*/ 	.short	(.L_1 - .L_0)
	.align		4
.L_0:
        /*0004*/ 	.word	index@(triton__0d12)
        /*0008*/ 	.word	0x00000018


	//----- nvinfo : EIATTR_MAX_STACK_SIZE
	.align		4
.L_1:
        /*000c*/ 	.byte	0x04, 0x23
        /*000e*/ 	.short	(.L_3 - .L_2)
	.align		4
.L_2:
        /*0010*/ 	.word	index@(triton__0d12)
        /*0014*/ 	.word	0x00000000


	//----- nvinfo : EIATTR_MIN_STACK_SIZE
	.align		4
.L_3:
        /*0018*/ 	.byte	0x04, 0x12
        /*001a*/ 	.short	(.L_5 - .L_4)
	.align		4
.L_4:
        /*001c*/ 	.word	index@(triton__0d12)
        /*0020*/ 	.word	0x00000000


	//----- nvinfo : EIATTR_FRAME_SIZE
	.align		4
.L_5:
        /*0024*/ 	.byte	0x04, 0x11
        /*0026*/ 	.short	(.L_7 - .L_6)
	.align		4
.L_6:
        /*0028*/ 	.word	index@(triton__0d12)
        /*002c*/ 	.word	0x00000000
.L_7:


//--------------------- .nv.info.triton__0d12     --------------------------
	.section	.nv.info.triton__0d12,"",@"SHT_CUDA_INFO"
	.align	4


	//----- nvinfo : EIATTR_CUDA_API_VERSION
	.align		4
        /*0000*/ 	.byte	0x04, 0x37
        /*0002*/ 	.short	(.L_9 - .L_8)
.L_8:
        /*0004*/ 	.word	0x0000007b


	//----- nvinfo : EIATTR_SW2861232_WAR
	.align		4
.L_9:
        /*0008*/ 	.byte	0x01, 0x35
	.zero		2


	//----- nvinfo : EIATTR_PARAM_CBANK
	.align		4
        /*000c*/ 	.byte	0x04, 0x0a
        /*000e*/ 	.short	(.L_11 - .L_10)
	.align		4
.L_10:
        /*0010*/ 	.word	index@(.nv.constant0.triton__0d12)
        /*0014*/ 	.short	0x0160
        /*0016*/ 	.short	0x0014


	//----- nvinfo : EIATTR_CBANK_PARAM_SIZE
	.align		4
.L_11:
        /*0018*/ 	.byte	0x03, 0x19
        /*001a*/ 	.short	0x0014


	//----- nvinfo : EIATTR_KPARAM_INFO
	.align		4
        /*001c*/ 	.byte	0x04, 0x17
        /*001e*/ 	.short	(.L_13 - .L_12)
.L_12:
        /*0020*/ 	.word	0x00000000
        /*0024*/ 	.short	0x0002
        /*0026*/ 	.short	0x0010
        /*0028*/ 	.byte	0x00, 0xf0, 0x11, 0x00


	//----- nvinfo : EIATTR_KPARAM_INFO
	.align		4
.L_13:
        /*002c*/ 	.byte	0x04, 0x17
        /*002e*/ 	.short	(.L_15 - .L_14)
.L_14:
        /*0030*/ 	.word	0x00000000
        /*0034*/ 	.short	0x0001
        /*0036*/ 	.short	0x0008
        /*0038*/ 	.byte	0x00, 0xf0, 0x21, 0x00


	//----- nvinfo : EIATTR_KPARAM_INFO
	.align		4
.L_15:
        /*003c*/ 	.byte	0x04, 0x17
        /*003e*/ 	.short	(.L_17 - .L_16)
.L_16:
        /*0040*/ 	.word	0x00000000
        /*0044*/ 	.short	0x0000
        /*0046*/ 	.short	0x0000
        /*0048*/ 	.byte	0x00, 0xf0, 0x21, 0x00


	//----- nvinfo : EIATTR_MAXREG_COUNT
	.align		4
.L_17:
        /*004c*/ 	.byte	0x03, 0x1b
        /*004e*/ 	.short	0x00ff


	//----- nvinfo : EIATTR_EXIT_INSTR_OFFSETS
	.align		4
        /*0050*/ 	.byte	0x04, 0x1c
        /*0052*/ 	.short	(.L_19 - .L_18)


	//   ....[0]....
.L_18:
        /*0054*/ 	.word	0x00000400


	//   ....[1]....
        /*0058*/ 	.word	0x000004a0


	//----- nvinfo : EIATTR_MAX_THREADS
	.align		4
.L_19:
        /*005c*/ 	.byte	0x04, 0x05
        /*005e*/ 	.short	(.L_21 - .L_20)
.L_20:
        /*0060*/ 	.word	0x00000080
        /*0064*/ 	.word	0x00000001
        /*0068*/ 	.word	0x00000001
.L_21:


//--------------------- .nv.rel.action            --------------------------
	.section	.nv.rel.action,"",@"SHT_CUDA_RELOCINFO"
	.align	8
	.sectionentsize	8
        /*0000*/ 	.byte	0x73, 0x00, 0x00, 0x00, 0x00, 0x00, 0x00, 0x00, 0x00, 0x00, 0x00, 0x11, 0x25, 0x00, 0x05, 0x36


//--------------------- .nv.constant0.triton__0d12 --------------------------
	.section	.nv.constant0.triton__0d12,"a",@progbits
	.align	4
.nv.constant0.triton__0d12:
	.zero		372


//--------------------- .text.triton__0d12        --------------------------
	.section	.text.triton__0d12,"ax",@progbits
	.sectionflags	@"SHF_BARRIERS=1"
	.sectioninfo	@"SHI_REGISTERS=24"
	.align	128
        .global         triton__0d12
        .type           triton__0d12,@function
        .size           triton__0d12,(.L_x_1 - triton__0d12)
        .other          triton__0d12,@"STO_CUDA_ENTRY STV_DEFAULT"
triton__0d12:
.text.triton__0d12:
[----:B------:R-:W-:-:S02]  /*0000*/  IMAD.MOV.U32 R1, RZ, RZ, c[0x0][0x28] ;  /* 0x00000a00ff017624 */ /* 0x000fc400078e00ff */
[----:B------:R-:W0:Y:S01]  /*0010*/  S2R R2, SR_TID.X ;  /* 0x0000000000027919 */ /* 0x000e220000002100 */
[----:B------:R-:W-:Y:S01]  /*0020*/  CS2R R12, SRZ ;  /* 0x00000000000c7805 */ /* 0x000fe2000001ff00 */
[----:B------:R-:W-:Y:S01]  /*0030*/  CS2R R14, SRZ ;  /* 0x00000000000e7805 */ /* 0x000fe2000001ff00 */
[----:B------:R-:W-:Y:S01]  /*0040*/  ULDC.64 UR4, c[0x0][0x118] ;  /* 0x0000460000047ab9 */ /* 0x000fe20000000a00 */
[----:B------:R-:W1:Y:S01]  /*0050*/  S2R R3, SR_CTAID.X ;  /* 0x0000000000037919 */ /* 0x000e620000002500 */
[----:B0-----:R-:W-:Y:S01]  /*0060*/  LOP3.LUT R2, R2, 0x7f, RZ, 0xc0, !PT ;  /* 0x0000007f02027812 */ /* 0x001fe200078ec0ff */
[----:B-1----:R-:W-:-:S04]  /*0070*/  IMAD.SHL.U32 R3, R3, 0x200, RZ ;  /* 0x0000020003037824 */ /* 0x002fc800078e00ff */
[----:B------:R-:W-:-:S04]  /*0080*/  IMAD.SHL.U32 R0, R2, 0x4, RZ ;  /* 0x0000000402007824 */ /* 0x000fc800078e00ff */
[----:B------:R-:W-:Y:S01]  /*0090*/  IMAD.IADD R5, R0, 0x1, R3 ;  /* 0x0000000100057824 */ /* 0x000fe200078e0203 */
[----:B------:R-:W-:Y:S01]  /*00a0*/  LOP3.LUT R7, R3, R0, RZ, 0xfc, !PT ;  /* 0x0000000003077212 */ /* 0x000fe200078efcff */
[----:B------:R-:W-:-:S03]  /*00b0*/  IMAD.MOV.U32 R0, RZ, RZ, 0x4 ;  /* 0x00000004ff007424 */ /* 0x000fc600078e00ff */
[C---:B------:R-:W-:Y:S02]  /*00c0*/  IADD3 R6, R5.reuse, 0x2, RZ ;  /* 0x0000000205067810 */ /* 0x040fe40007ffe0ff */
[C---:B------:R-:W-:Y:S02]  /*00d0*/  IADD3 R4, R5.reuse, 0x1, RZ ;  /* 0x0000000105047810 */ /* 0x040fe40007ffe0ff */
[----:B------:R-:W-:Y:S02]  /*00e0*/  ISETP.GE.AND P2, PT, R6, c[0x0][0x170], PT ;  /* 0x00005c0006007a0c */ /* 0x000fe40003f46270 */
[C---:B------:R-:W-:Y:S02]  /*00f0*/  IADD3 R6, R5.reuse, 0x3, RZ ;  /* 0x0000000305067810 */ /* 0x040fe40007ffe0ff */
[----:B------:R-:W-:Y:S02]  /*0100*/  ISETP.GE.AND P1, PT, R4, c[0x0][0x170], PT ;  /* 0x00005c0004007a0c */ /* 0x000fe40003f26270 */
[----:B------:R-:W-:-:S02]  /*0110*/  ISETP.GE.AND P0, PT, R5, c[0x0][0x170], PT ;  /* 0x00005c0005007a0c */ /* 0x000fc40003f06270 */
[----:B------:R-:W-:Y:S02]  /*0120*/  ISETP.GE.AND P3, PT, R6, c[0x0][0x170], PT ;  /* 0x00005c0006007a0c */ /* 0x000fe40003f66270 */
[----:B------:R-:W-:Y:S02]  /*0130*/  SHF.R.S32.HI R4, RZ, 0x1f, R3 ;  /* 0x0000001fff047819 */ /* 0x000fe40000011403 */
[----:B------:R-:W-:-:S04]  /*0140*/  LEA R8, P4, R7, c[0x0][0x160], 0x2 ;  /* 0x0000580007087a11 */ /* 0x000fc800078810ff */
[----:B------:R-:W-:Y:S01]  /*0150*/  LEA.HI.X R9, R7, c[0x0][0x164], R4, 0x2, P4 ;  /* 0x0000590007097a11 */ /* 0x000fe200020f1404 */
[----:B------:R-:W-:-:S04]  /*0160*/  IMAD.WIDE R4, R5, R0, c[0x0][0x160] ;  /* 0x0000580005047625 */ /* 0x000fc800078e0200 */
[----:B------:R0:W2:Y:S04]  /*0170*/  @!P1 LDG.E R13, [R8.64+0x4] ;  /* 0x00000404080d9981 */ /* 0x0000a8000c1e1900 */
[----:B------:R1:W2:Y:S04]  /*0180*/  @!P0 LDG.E R12, [R4.64] ;  /* 0x00000004040c8981 */ /* 0x0002a8000c1e1900 */
[----:B------:R0:W2:Y:S04]  /*0190*/  @!P2 LDG.E R14, [R8.64+0x8] ;  /* 0x00000804080ea981 */ /* 0x0000a8000c1e1900 */
[----:B------:R0:W2:Y:S01]  /*01a0*/  @!P3 LDG.E R15, [R8.64+0xc] ;  /* 0x00000c04080fb981 */ /* 0x0000a2000c1e1900 */
[C---:B------:R-:W-:Y:S01]  /*01b0*/  LOP3.LUT R11, R3.reuse, R2, RZ, 0xfc, !PT ;  /* 0x00000002030b7212 */ /* 0x040fe200078efcff */
[----:B------:R-:W-:Y:S01]  /*01c0*/  IMAD.MOV.U32 R10, RZ, RZ, RZ ;  /* 0x000000ffff0a7224 */ /* 0x000fe200078e00ff */
[C-C-:B------:R-:W-:Y:S01]  /*01d0*/  LOP3.LUT R7, R3.reuse, 0x80, R2.reuse, 0xfe, !PT ;  /* 0x0000008003077812 */ /* 0x140fe200078efe02 */
[----:B------:R-:W-:Y:S01]  /*01e0*/  IMAD.MOV.U32 R6, RZ, RZ, RZ ;  /* 0x000000ffff067224 */ /* 0x000fe200078e00ff */
[----:B-1----:R-:W-:Y:S01]  /*01f0*/  LOP3.LUT R5, R3, 0x100, R2, 0xfe, !PT ;  /* 0x0000010003057812 */ /* 0x002fe200078efe02 */
[----:B------:R-:W-:-:S02]  /*0200*/  IMAD.MOV.U32 R4, RZ, RZ, RZ ;  /* 0x000000ffff047224 */ /* 0x000fc400078e00ff */
[----:B------:R-:W-:-:S04]  /*0210*/  IMAD.HI R10, R11, -0x2df2df2d, R10 ;  /* 0xd20d20d30b0a7827 */ /* 0x000fc800078e020a */
[----:B------:R-:W-:Y:S01]  /*0220*/  IMAD.HI R6, R7, -0x2df2df2d, R6 ;  /* 0xd20d20d307067827 */ /* 0x000fe200078e0206 */
[----:B0-----:R-:W-:-:S03]  /*0230*/  SHF.R.U32.HI R9, RZ, 0x1f, R10 ;  /* 0x0000001fff097819 */ /* 0x001fc6000001160a */
[----:B------:R-:W-:Y:S01]  /*0240*/  IMAD.HI R4, R5, -0x2df2df2d, R4 ;  /* 0xd20d20d305047827 */ /* 0x000fe200078e0204 */
[----:B------:R-:W-:Y:S02]  /*0250*/  LEA.HI.SX32 R9, R10, R9, 0x19 ;  /* 0x000000090a097211 */ /* 0x000fe400078fcaff */
[----:B------:R-:W-:Y:S02]  /*0260*/  LOP3.LUT R3, R3, 0x180, R2, 0xfe, !PT ;  /* 0x0000018003037812 */ /* 0x000fe400078efe02 */
[----:B------:R-:W-:Y:S01]  /*0270*/  ISETP.GE.AND P0, PT, R11, c[0x0][0x170], PT ;  /* 0x00005c000b007a0c */ /* 0x000fe20003f06270 */
[----:B------:R-:W-:Y:S01]  /*0280*/  IMAD R10, R9, -0x9c, R11 ;  /* 0xffffff64090a7824 */ /* 0x000fe200078e020b */
[----:B------:R-:W-:Y:S02]  /*0290*/  ISETP.GE.AND P1, PT, R7, c[0x0][0x170], PT ;  /* 0x00005c0007007a0c */ /* 0x000fe40003f26270 */
[----:B------:R-:W-:Y:S02]  /*02a0*/  ISETP.GE.AND P2, PT, R5, c[0x0][0x170], PT ;  /* 0x00005c0005007a0c */ /* 0x000fe40003f46270 */
[----:B------:R-:W-:Y:S01]  /*02b0*/  ISETP.GE.AND P3, PT, R3, c[0x0][0x170], PT ;  /* 0x00005c0003007a0c */ /* 0x000fe20003f66270 */
[----:B--2---:R-:W-:Y:S04]  /*02c0*/  STS.128 [R2.X16], R12 ;  /* 0x0000000c02007388 */ /* 0x004fe8000000cc00 */
[----:B------:R-:W-:Y:S06]  /*02d0*/  BAR.SYNC 0x0 ;  /* 0x0000000000007b1d */ /* 0x000fec0000000000 */
[----:B------:R-:W0:Y:S04]  /*02e0*/  LDS R17, [R2.X4] ;  /* 0x0000000002117984 */ /* 0x000e280000004800 */
[----:B------:R-:W1:Y:S04]  /*02f0*/  LDS R19, [R2.X4+0x200] ;  /* 0x0002000002137984 */ /* 0x000e680000004800 */
[----:B------:R-:W2:Y:S01]  /*0300*/  LDS R21, [R2.X4+0x400] ;  /* 0x0004000002157984 */ /* 0x000ea20000004800 */
[----:B------:R-:W-:-:S02]  /*0310*/  SHF.R.U32.HI R13, RZ, 0x1f, R6 ;  /* 0x0000001fff0d7819 */ /* 0x000fc40000011606 */
[----:B------:R-:W-:Y:S02]  /*0320*/  SHF.R.U32.HI R15, RZ, 0x1f, R4 ;  /* 0x0000001fff0f7819 */ /* 0x000fe40000011604 */
[----:B------:R-:W-:Y:S02]  /*0330*/  LEA.HI.SX32 R13, R6, R13, 0x19 ;  /* 0x0000000d060d7211 */ /* 0x000fe400078fcaff */
[----:B------:R-:W-:-:S03]  /*0340*/  LEA.HI.SX32 R15, R4, R15, 0x19 ;  /* 0x0000000f040f7211 */ /* 0x000fc600078fcaff */
[----:B------:R-:W-:Y:S02]  /*0350*/  IMAD R6, R13, -0x9c, R7 ;  /* 0xffffff640d067824 */ /* 0x000fe400078e0207 */
[----:B------:R-:W-:Y:S02]  /*0360*/  IMAD R4, R15, -0x9c, R5 ;  /* 0xffffff640f047824 */ /* 0x000fe400078e0205 */
[----:B------:R-:W-:Y:S02]  /*0370*/  IMAD R5, R9, 0x750, R10 ;  /* 0x0000075009057824 */ /* 0x000fe400078e020a */
[----:B------:R-:W-:Y:S02]  /*0380*/  IMAD R7, R13, 0x750, R6 ;  /* 0x000007500d077824 */ /* 0x000fe400078e0206 */
[----:B------:R-:W-:Y:S02]  /*0390*/  IMAD R9, R15, 0x750, R4 ;  /* 0x000007500f097824 */ /* 0x000fe400078e0204 */
[----:B------:R-:W-:-:S04]  /*03a0*/  IMAD.WIDE R4, R5, R0, c[0x0][0x168] ;  /* 0x00005a0005047625 */ /* 0x000fc800078e0200 */
[----:B------:R-:W-:-:S04]  /*03b0*/  IMAD.WIDE R6, R7, R0, c[0x0][0x168] ;  /* 0x00005a0007067625 */ /* 0x000fc800078e0200 */
[----:B------:R-:W-:Y:S01]  /*03c0*/  IMAD.WIDE R8, R9, R0, c[0x0][0x168] ;  /* 0x00005a0009087625 */ /* 0x000fe200078e0200 */
[----:B0-----:R0:W-:Y:S04]  /*03d0*/  @!P0 STG.E [R4.64], R17 ;  /* 0x0000001104008986 */ /* 0x0011e8000c101904 */
[----:B-1----:R0:W-:Y:S04]  /*03e0*/  @!P1 STG.E [R6.64], R19 ;  /* 0x0000001306009986 */ /* 0x0021e8000c101904 */
[----:B--2---:R0:W-:Y:S01]  /*03f0*/  @!P2 STG.E [R8.64], R21 ;  /* 0x000000150800a986 */ /* 0x0041e2000c101904 */
[----:B------:R-:W-:Y:S05]  /*0400*/  @P3 EXIT ;  /* 0x000000000000394d */ /* 0x000fea0003800000 */
[----:B0-----:R0:W1:Y:S02]  /*0410*/  LDS R7, [R2.X4+0x600] ;  /* 0x0006000002077984 */ /* 0x0010640000004800 */
[----:B0-----:R-:W-:-:S04]  /*0420*/  IMAD.MOV.U32 R2, RZ, RZ, RZ ;  /* 0x000000ffff027224 */ /* 0x001fc800078e00ff */
[----:B------:R-:W-:-:S05]  /*0430*/  IMAD.HI R4, R3, -0x2df2df2d, R2 ;  /* 0xd20d20d303047827 */ /* 0x000fca00078e0202 */
[----:B------:R-:W-:-:S04]  /*0440*/  SHF.R.U32.HI R5, RZ, 0x1f, R4 ;  /* 0x0000001fff057819 */ /* 0x000fc80000011604 */
[----:B------:R-:W-:-:S05]  /*0450*/  LEA.HI.SX32 R5, R4, R5, 0x19 ;  /* 0x0000000504057211 */ /* 0x000fca00078fcaff */
[----:B------:R-:W-:-:S04]  /*0460*/  IMAD R4, R5, -0x9c, R3 ;  /* 0xffffff6405047824 */ /* 0x000fc800078e0203 */
[----:B------:R-:W-:-:S04]  /*0470*/  IMAD R5, R5, 0x750, R4 ;  /* 0x0000075005057824 */ /* 0x000fc800078e0204 */
[----:B------:R-:W-:-:S05]  /*0480*/  IMAD.WIDE R4, R5, R0, c[0x0][0x168] ;  /* 0x00005a0005047625 */ /* 0x000fca00078e0200 */
[----:B-1----:R-:W-:Y:S01]  /*0490*/  STG.E [R4.64], R7 ;  /* 0x0000000704007986 */ /* 0x002fe2000c101904 */
[----:B------:R-:W-:Y:S05]  /*04a0*/  EXIT ;  /* 0x000000000000794d */ /* 0x000fea0003800000 */
.L_x_0:
[----:B------:R-:W-:-:S00]  /*04b0*/  BRA `(.L_x_0) ;  /* 0xfffffff000007947 */ /* 0x000fc0000383ffff */
[----:B------:R-:W-:-:S00]  /*04c0*/  NOP ;  /* 0x0000000000007918 */ /* 0x000fc00000000000 */
        /* <DEDUP_REMOVED lines=11> */
.L_x_1:


//--------------------- .nv.shared.triton__0d12   --------------------------
	.section	.nv.shared.triton__0d12,"aw",@nobits
	.align	16
